	.headerflags	@"EF_CUDA_TEXMODE_UNIFIED EF_CUDA_64BIT_ADDRESS EF_CUDA_ACCELERATORS EF_CUDA_SM90 EF_CUDA_VIRTUAL_SM(EF_CUDA_SM90)"
	.elftype	@"ET_EXEC"


//--------------------- .nv.info                  --------------------------
	.section	.nv.info,"",@"SHT_CUDA_INFO"
	.align	4


	//----- nvinfo : EIATTR_REGCOUNT
	.align		4
        /*0000*/ 	.byte	0x04, 0x2f
        /*0002*/ 	.short	(.L_3 - .L_2)
	.align		4
.L_2:
        /*0004*/ 	.word	index@(triton_poi_fused__native_batch_norm_legit_no_training_add_20)
        /*0008*/ 	.word	0x00000014


	//----- nvinfo : EIATTR_MIN_STACK_SIZE
	.align		4
.L_3:
        /*000c*/ 	.byte	0x04, 0x12
        /*000e*/ 	.short	(.L_5 - .L_4)
	.align		4
.L_4:
        /*0010*/ 	.word	index@(triton_poi_fused__native_batch_norm_legit_no_training_add_20)
        /*0014*/ 	.word	0x00000000


	//----- nvinfo : EIATTR_FRAME_SIZE
	.align		4
.L_5:
        /*0018*/ 	.byte	0x04, 0x11
        /*001a*/ 	.short	(.L_7 - .L_6)
	.align		4
.L_6:
        /*001c*/ 	.word	index@(triton_poi_fused__native_batch_norm_legit_no_training_add_20)
        /*0020*/ 	.word	0x00000000


	//----- nvinfo : EIATTR_MIN_STACK_SIZE
	.align		4
.L_7:
        /*0024*/ 	.byte	0x04, 0x12
        /*0026*/ 	.short	(.L_9 - .L_8)
	.align		4
.L_8:
        /*0028*/ 	.word	index@(triton_poi_fused__native_batch_norm_legit_no_training_add_20)
        /*002c*/ 	.word	0x00000000
.L_9:


//--------------------- .nv.info.triton_poi_fused__native_batch_norm_legit_no_training_add_20 --------------------------
	.section	.nv.info.triton_poi_fused__native_batch_norm_legit_no_training_add_20,"",@"SHT_CUDA_INFO"
	.sectionflags	@""
	.align	4


	//----- nvinfo : EIATTR_CUDA_API_VERSION
	.align		4
        /*0000*/ 	.byte	0x04, 0x37
        /*0002*/ 	.short	(.L_11 - .L_10)
.L_10:
        /*0004*/ 	.word	0x0000007c


	//----- nvinfo : EIATTR_KPARAM_INFO
	.align		4
.L_11:
        /*0008*/ 	.byte	0x04, 0x17
        /*000a*/ 	.short	(.L_13 - .L_12)
.L_12:
        /*000c*/ 	.word	0x00000000
        /*0010*/ 	.short	0x0007
        /*0012*/ 	.short	0x0038
        /*0014*/ 	.byte	0x00, 0xf0, 0x11, 0x00


	//----- nvinfo : EIATTR_KPARAM_INFO
	.align		4
.L_13:
        /*0018*/ 	.byte	0x04, 0x17
        /*001a*/ 	.short	(.L_15 - .L_14)
.L_14:
        /*001c*/ 	.word	0x00000000
        /*0020*/ 	.short	0x0006
        /*0022*/ 	.short	0x0030
        /*0024*/ 	.byte	0x00, 0xf4, 0x21, 0x00


	//----- nvinfo : EIATTR_KPARAM_INFO
	.align		4
.L_15:
        /*0028*/ 	.byte	0x04, 0x17
        /*002a*/ 	.short	(.L_17 - .L_16)
.L_16:
        /*002c*/ 	.word	0x00000000
        /*0030*/ 	.short	0x0005
        /*0032*/ 	.short	0x0028
        /*0034*/ 	.byte	0x00, 0xf4, 0x21, 0x00


	//----- nvinfo : EIATTR_KPARAM_INFO
	.align		4
.L_17:
        /*0038*/ 	.byte	0x04, 0x17
        /*003a*/ 	.short	(.L_19 - .L_18)
.L_18:
        /*003c*/ 	.word	0x00000000
        /*0040*/ 	.short	0x0004
        /*0042*/ 	.short	0x0020
        /*0044*/ 	.byte	0x00, 0xf4, 0x21, 0x00


	//----- nvinfo : EIATTR_KPARAM_INFO
	.align		4
.L_19:
        /*0048*/ 	.byte	0x04, 0x17
        /*004a*/ 	.short	(.L_21 - .L_20)
.L_20:
        /*004c*/ 	.word	0x00000000
        /*0050*/ 	.short	0x0003
        /*0052*/ 	.short	0x0018
        /*0054*/ 	.byte	0x00, 0xf4, 0x21, 0x00


	//----- nvinfo : EIATTR_KPARAM_INFO
	.align		4
.L_21:
        /*0058*/ 	.byte	0x04, 0x17
        /*005a*/ 	.short	(.L_23 - .L_22)
.L_22:
        /*005c*/ 	.word	0x00000000
        /*0060*/ 	.short	0x0002
        /*0062*/ 	.short	0x0010
        /*0064*/ 	.byte	0x00, 0xf4, 0x21, 0x00


	//----- nvinfo : EIATTR_KPARAM_INFO
	.align		4
.L_23:
        /*0068*/ 	.byte	0x04, 0x17
        /*006a*/ 	.short	(.L_25 - .L_24)
.L_24:
        /*006c*/ 	.word	0x00000000
        /*0070*/ 	.short	0x0001
        /*0072*/ 	.short	0x0008
        /*0074*/ 	.byte	0x00, 0xf4, 0x21, 0x00


	//----- nvinfo : EIATTR_KPARAM_INFO
	.align		4
.L_25:
        /*0078*/ 	.byte	0x04, 0x17
        /*007a*/ 	.short	(.L_27 - .L_26)
.L_26:
        /*007c*/ 	.word	0x00000000
        /*0080*/ 	.short	0x0000
        /*0082*/ 	.short	0x0000
        /*0084*/ 	.byte	0x00, 0xf4, 0x21, 0x00


	//----- nvinfo : EIATTR_SPARSE_MMA_MASK
	.align		4
.L_27:
        /*0088*/ 	.byte	0x03, 0x50
        /*008a*/ 	.short	0x0000


	//----- nvinfo : EIATTR_MAXREG_COUNT
	.align		4
        /*008c*/ 	.byte	0x03, 0x1b
        /*008e*/ 	.short	0x00ff


	//----- nvinfo : EIATTR_EXIT_INSTR_OFFSETS
	.align		4
        /*0090*/ 	.byte	0x04, 0x1c
        /*0092*/ 	.short	(.L_29 - .L_28)


	//   ....[0]....
.L_28:
        /*0094*/ 	.word	0x000003d0


	//----- nvinfo : EIATTR_REQNTID
	.align		4
.L_29:
        /*0098*/ 	.byte	0x04, 0x10
        /*009a*/ 	.short	(.L_31 - .L_30)
.L_30:
        /*009c*/ 	.word	0x00000100
        /*00a0*/ 	.word	0x00000001
        /*00a4*/ 	.word	0x00000001


	//----- nvinfo : EIATTR_CBANK_PARAM_SIZE
	.align		4
.L_31:
        /*00a8*/ 	.byte	0x03, 0x19
        /*00aa*/ 	.short	0x003c


	//----- nvinfo : EIATTR_PARAM_CBANK
	.align		4
        /*00ac*/ 	.byte	0x04, 0x0a
        /*00ae*/ 	.short	(.L_33 - .L_32)
	.align		4
.L_32:
        /*00b0*/ 	.word	index@(.nv.constant0.triton_poi_fused__native_batch_norm_legit_no_training_add_20)
        /*00b4*/ 	.short	0x0210
        /*00b6*/ 	.short	0x003c


	//----- nvinfo : EIATTR_SW_WAR
	.align		4
.L_33:
        /*00b8*/ 	.byte	0x04, 0x36
        /*00ba*/ 	.short	(.L_35 - .L_34)
.L_34:
        /*00bc*/ 	.word	0x00000008
.L_35:


//--------------------- .nv.callgraph             --------------------------
	.section	.nv.callgraph,"",@"SHT_CUDA_CALLGRAPH"
	.align	4
	.sectionentsize	8
	.align		4
        /*0000*/ 	.word	0x00000000
	.align		4
        /*0004*/ 	.word	0xffffffff
	.align		4
        /*0008*/ 	.word	0x00000000
	.align		4
        /*000c*/ 	.word	0xfffffffe
	.align		4
        /*0010*/ 	.word	0x00000000
	.align		4
        /*0014*/ 	.word	0xfffffffd
	.align		4
        /*0018*/ 	.word	0x00000000
	.align		4
        /*001c*/ 	.word	0xfffffffc


//--------------------- .nv.constant4             --------------------------
	.section	.nv.constant4,"a",@progbits
	.align	8
	.align		8
.nv.constant4:
        /*0000*/ 	.dword	_$_str
	.align		8
        /*0008*/ 	.dword	_$_str_$_2


//--------------------- .text.triton_poi_fused__native_batch_norm_legit_no_training_add_20 --------------------------
	.section	.text.triton_poi_fused__native_batch_norm_legit_no_training_add_20,"ax",@progbits
	.align	128
        .global         triton_poi_fused__native_batch_norm_legit_no_training_add_20
        .type           triton_poi_fused__native_batch_norm_legit_no_training_add_20,@function
        .size           triton_poi_fused__native_batch_norm_legit_no_training_add_20,(.L_x_1 - triton_poi_fused__native_batch_norm_legit_no_training_add_20)
        .other          triton_poi_fused__native_batch_norm_legit_no_training_add_20,@"STO_CUDA_ENTRY STV_DEFAULT"
triton_poi_fused__native_batch_norm_legit_no_training_add_20:
.text.triton_poi_fused__native_batch_norm_legit_no_training_add_20:
[----:B------:R-:W-:Y:S01]  /*0000*/  LDC R1, c[0x0][0x28] ;  /* 0x00000a00ff017b82 */ /* 0x000fe20000000800 */
[----:B------:R-:W1:Y:S07]  /*0010*/  S2R R0, SR_TID.X ;  /* 0x0000000000007919 */ /* 0x000e6e0000002100 */
[----:B------:R-:W2:Y:S01]  /*0020*/  LDC.64 R2, c[0x0][0x228] ;  /* 0x00008a00ff027b82 */ /* 0x000ea20000000a00 */
[----:B------:R-:W-:Y:S01]  /*0030*/  ULDC.64 UR4, c[0x0][0x208] ;  /* 0x0000820000047ab9 */ /* 0x000fe20000000a00 */
[----:B------:R-:W3:Y:S06]  /*0040*/  S2R R5, SR_CTAID.X ;  /* 0x0000000000057919 */ /* 0x000eec0000002500 */
[----:B------:R-:W4:Y:S08]  /*0050*/  LDC.64 R6, c[0x0][0x220] ;  /* 0x00008800ff067b82 */ /* 0x000f300000000a00 */
[----:B------:R-:W5:Y:S08]  /*0060*/  LDC.64 R8, c[0x0][0x230] ;  /* 0x00008c00ff087b82 */ /* 0x000f700000000a00 */
[----:B------:R-:W5:Y:S01]  /*0070*/  LDC.64 R12, c[0x0][0x238] ;  /* 0x00008e00ff0c7b82 */ /* 0x000f620000000a00 */
[----:B-1----:R-:W-:-:S07]  /*0080*/  SHF.L.U32 R0, R0, 0x1, RZ ;  /* 0x0000000100007819 */ /* 0x002fce00000006ff */
[----:B------:R-:W1:Y:S01]  /*0090*/  LDC.64 R10, c[0x0][0x210] ;  /* 0x00008400ff0a7b82 */ /* 0x000e620000000a00 */
[----:B------:R-:W-:-:S04]  /*00a0*/  LOP3.LUT R0, R0, 0x1fe, RZ, 0xc0, !PT ;  /* 0x000001fe00007812 */ /* 0x000fc800078ec0ff */
[----:B---3--:R-:W-:-:S05]  /*00b0*/  LEA R0, R5, R0, 0x9 ;  /* 0x0000000005007211 */ /* 0x008fca00078e48ff */
[----:B------:R-:W-:-:S05]  /*00c0*/  IMAD.HI R4, R0, 0x2aaaaaab, RZ ;  /* 0x2aaaaaab00047827 */ /* 0x000fca00078e02ff */
[----:B------:R-:W-:-:S04]  /*00d0*/  SHF.R.U32.HI R5, RZ, 0x1f, R4 ;  /* 0x0000001fff057819 */ /* 0x000fc80000011604 */
[----:B------:R-:W-:-:S05]  /*00e0*/  LEA.HI R5, R4, R5, RZ, 0x1c ;  /* 0x0000000504057211 */ /* 0x000fca00078fe0ff */
[----:B------:R-:W-:Y:S02]  /*00f0*/  IMAD R15, R5, -0x60, R0 ;  /* 0xffffffa0050f7824 */ /* 0x000fe400078e0200 */
[----:B------:R-:W3:Y:S02]  /*0100*/  LDC.64 R4, c[0x0][0x218] ;  /* 0x00008600ff047b82 */ /* 0x000ee40000000a00 */
[----:B--2---:R-:W-:-:S06]  /*0110*/  IMAD.WIDE R2, R15, 0x4, R2 ;  /* 0x000000040f027825 */ /* 0x004fcc00078e0202 */
[----:B------:R-:W2:Y:S01]  /*0120*/  LDG.E.EL.64 R2, desc[UR4][R2.64] ;  /* 0x0000000402027981 */ /* 0x000ea2000c2e1b00 */
[----:B----4-:R-:W-:-:S04]  /*0130*/  IMAD.WIDE R6, R15, 0x4, R6 ;  /* 0x000000040f067825 */ /* 0x010fc800078e0206 */
[C---:B-----5:R-:W-:Y:S02]  /*0140*/  IMAD.WIDE R8, R15.reuse, 0x4, R8 ;  /* 0x000000040f087825 */ /* 0x060fe400078e0208 */
[----:B------:R-:W4:Y:S02]  /*0150*/  LDG.E.EL.64 R6, desc[UR4][R6.64] ;  /* 0x0000000406067981 */ /* 0x000f24000c2e1b00 */
[----:B0-----:R-:W-:Y:S02]  /*0160*/  IMAD.WIDE R12, R15, 0x4, R12 ;  /* 0x000000040f0c7825 */ /* 0x001fe400078e020c */
[----:B------:R-:W5:Y:S02]  /*0170*/  LDG.E.EL.64 R8, desc[UR4][R8.64] ;  /* 0x0000000408087981 */ /* 0x000f64000c2e1b00 */
[C---:B-1----:R-:W-:Y:S02]  /*0180*/  IMAD.WIDE R10, R0.reuse, 0x4, R10 ;  /* 0x00000004000a7825 */ /* 0x042fe400078e020a */
[----:B------:R-:W5:Y:S02]  /*0190*/  LDG.E.EL.64 R12, desc[UR4][R12.64] ;  /* 0x000000040c0c7981 */ /* 0x000f64000c2e1b00 */
[----:B---3--:R-:W-:-:S02]  /*01a0*/  IMAD.WIDE R4, R0, 0x4, R4 ;  /* 0x0000000400047825 */ /* 0x008fc400078e0204 */
[----:B------:R-:W3:Y:S04]  /*01b0*/  LDG.E.64 R10, desc[UR4][R10.64] ;  /* 0x000000040a0a7981 */ /* 0x000ee8000c1e1b00 */
[----:B------:R-:W4:Y:S01]  /*01c0*/  LDG.E.64 R4, desc[UR4][R4.64] ;  /* 0x0000000404047981 */ /* 0x000f22000c1e1b00 */
[----:B------:R-:W-:Y:S01]  /*01d0*/  HFMA2.MMA R16, -RZ, RZ, 1.625, 0 ;  /* 0x3e800000ff107435 */ /* 0x000fe200000001ff */
[----:B--2---:R-:W-:Y:S01]  /*01e0*/  FADD R2, R2, 9.9999997473787516356e-06 ;  /* 0x3727c5ac02027421 */ /* 0x004fe20000000000 */
[----:B------:R-:W-:-:S03]  /*01f0*/  FADD R3, R3, 9.9999997473787516356e-06 ;  /* 0x3727c5ac03037421 */ /* 0x000fc60000000000 */
[----:B------:R-:W0:Y:S08]  /*0200*/  MUFU.SQRT R14, R2 ;  /* 0x00000002000e7308 */ /* 0x000e300000002000 */
[----:B------:R1:W2:Y:S01]  /*0210*/  MUFU.SQRT R15, R3 ;  /* 0x00000003000f7308 */ /* 0x0002a20000002000 */
[C---:B0-----:R-:W-:Y:S02]  /*0220*/  FSETP.GT.AND P0, PT, R14.reuse, 8.50705917302346158658e+37, PT ;  /* 0x7e8000000e00780b */ /* 0x041fe40003f04000 */
[----:B------:R-:W-:Y:S01]  /*0230*/  FSETP.GEU.AND P2, PT, R14, 1.175494350822287508e-38, PT ;  /* 0x008000000e00780b */ /* 0x000fe20003f4e000 */
[----:B-1----:R-:W0:Y:S01]  /*0240*/  LDC.64 R2, c[0x0][0x240] ;  /* 0x00009000ff027b82 */ /* 0x002e220000000a00 */
[----:B--2---:R-:W-:-:S02]  /*0250*/  FSETP.GT.AND P1, PT, R15, 8.50705917302346158658e+37, PT ;  /* 0x7e8000000f00780b */ /* 0x004fc40003f24000 */
[----:B------:R-:W-:-:S07]  /*0260*/  FSETP.GEU.AND P3, PT, R15, 1.175494350822287508e-38, PT ;  /* 0x008000000f00780b */ /* 0x000fce0003f6e000 */
[----:B------:R-:W-:-:S04]  /*0270*/  @P0 FMUL R14, R14, 0.25 ;  /* 0x3e8000000e0e0820 */ /* 0x000fc80000400000 */
[----:B------:R-:W-:Y:S01]  /*0280*/  @!P2 FMUL R14, R14, 16777216 ;  /* 0x4b8000000e0ea820 */ /* 0x000fe20000400000 */
[----:B------:R-:W-:-:S04]  /*0290*/  @P1 FMUL R15, R15, 0.25 ;  /* 0x3e8000000f0f1820 */ /* 0x000fc80000400000 */
[----:B------:R-:W-:Y:S01]  /*02a0*/  @!P3 FMUL R15, R15, 16777216 ;  /* 0x4b8000000f0fb820 */ /* 0x000fe20000400000 */
[----:B------:R-:W1:Y:S01]  /*02b0*/  MUFU.RCP R14, R14 ;  /* 0x0000000e000e7308 */ /* 0x000e620000001000 */
[----:B------:R-:W-:-:S07]  /*02c0*/  FSEL R17, R16, 1, P0 ;  /* 0x3f80000010117808 */ /* 0x000fce0000000000 */
[----:B------:R-:W2:Y:S01]  /*02d0*/  MUFU.RCP R15, R15 ;  /* 0x0000000f000f7308 */ /* 0x000ea20000001000 */
[----:B------:R-:W-:Y:S01]  /*02e0*/  FSEL R16, R16, 1, P1 ;  /* 0x3f80000010107808 */ /* 0x000fe20000800000 */
[----:B------:R-:W-:-:S04]  /*02f0*/  @!P2 FMUL R17, R17, 16777216 ;  /* 0x4b8000001111a820 */ /* 0x000fc80000400000 */
[----:B------:R-:W-:Y:S01]  /*0300*/  @!P3 FMUL R16, R16, 16777216 ;  /* 0x4b8000001010b820 */ /* 0x000fe20000400000 */
[----:B----4-:R-:W-:Y:S01]  /*0310*/  FADD R5, R5, -R7 ;  /* 0x8000000705057221 */ /* 0x010fe20000000000 */
[----:B------:R-:W-:Y:S01]  /*0320*/  FADD R4, R4, -R6 ;  /* 0x8000000604047221 */ /* 0x000fe20000000000 */
[----:B-1----:R-:W-:Y:S01]  /*0330*/  FMUL R17, R14, R17 ;  /* 0x000000110e117220 */ /* 0x002fe20000400000 */
[----:B--2---:R-:W-:-:S03]  /*0340*/  FMUL R16, R15, R16 ;  /* 0x000000100f107220 */ /* 0x004fc60000400000 */
[----:B------:R-:W-:Y:S01]  /*0350*/  FMUL R17, R4, R17 ;  /* 0x0000001104117220 */ /* 0x000fe20000400000 */
[----:B------:R-:W-:-:S03]  /*0360*/  FMUL R16, R5, R16 ;  /* 0x0000001005107220 */ /* 0x000fc60000400000 */
[----:B-----5:R-:W-:Y:S01]  /*0370*/  FFMA R17, R8, R17, R12 ;  /* 0x0000001108117223 */ /* 0x020fe2000000000c */
[----:B------:R-:W-:Y:S01]  /*0380*/  FFMA R16, R9, R16, R13 ;  /* 0x0000001009107223 */ /* 0x000fe2000000000d */
[----:B0-----:R-:W-:-:S04]  /*0390*/  IMAD.WIDE R2, R0, 0x4, R2 ;  /* 0x0000000400027825 */ /* 0x001fc800078e0202 */
[----:B---3--:R-:W-:Y:S01]  /*03a0*/  FADD R10, R10, R17 ;  /* 0x000000110a0a7221 */ /* 0x008fe20000000000 */
[----:B------:R-:W-:-:S05]  /*03b0*/  FADD R11, R11, R16 ;  /* 0x000000100b0b7221 */ /* 0x000fca0000000000 */
[----:B------:R-:W-:Y:S01]  /*03c0*/  STG.E.64 desc[UR4][R2.64], R10 ;  /* 0x0000000a02007986 */ /* 0x000fe2000c101b04 */
[----:B------:R-:W-:Y:S05]  /*03d0*/  EXIT ;  /* 0x000000000000794d */ /* 0x000fea0003800000 */
.L_x_0:
[----:B------:R-:W-:-:S00]  /*03e0*/  BRA `(.L_x_0) ;  /* 0xfffffffc00fc7947 */ /* 0x000fc0000383ffff */
[----:B------:R-:W-:-:S00]  /*03f0*/  NOP ;  /* 0x0000000000007918 */ /* 0x000fc00000000000 */
        /* <DEDUP_REMOVED lines=8> */
.L_x_1:


//--------------------- .nv.global.init           --------------------------
	.section	.nv.global.init,"aw",@progbits
.nv.global.init:
	.type		_$_str,@object
	.size		_$_str,(_$_str_$_2 - _$_str)
_$_str:
        /*0000*/ 	.byte	0x5f, 0x5f, 0x43, 0x55, 0x44, 0x41, 0x5f, 0x46, 0x54, 0x5a, 0x00
	.type		_$_str_$_2,@object
	.size		_$_str_$_2,(.L_1 - _$_str_$_2)
_$_str_$_2:
        /*000b*/ 	.byte	0x5f, 0x5f, 0x43, 0x55, 0x44, 0x41, 0x5f, 0x50, 0x52, 0x45, 0x43, 0x5f, 0x53, 0x51, 0x52, 0x54
        /*001b*/ 	.byte	0x00
.L_1:


//--------------------- .nv.constant0.triton_poi_fused__native_batch_norm_legit_no_training_add_20 --------------------------
	.section	.nv.constant0.triton_poi_fused__native_batch_norm_legit_no_training_add_20,"a",@progbits
	.sectionflags	@""
	.align	4
.nv.constant0.triton_poi_fused__native_batch_norm_legit_no_training_add_20:
	.zero		588
